	.headerflags	@"EF_CUDA_TEXMODE_UNIFIED EF_CUDA_64BIT_ADDRESS EF_CUDA_ACCELERATORS EF_CUDA_SM90 EF_CUDA_VIRTUAL_SM(EF_CUDA_SM90)"
	.elftype	@"ET_EXEC"


//--------------------- .nv.info                  --------------------------
	.section	.nv.info,"",@"SHT_CUDA_INFO"
	.align	4


	//----- nvinfo : EIATTR_REGCOUNT
	.align		4
        /*0000*/ 	.byte	0x04, 0x2f
        /*0002*/ 	.short	(.L_3 - .L_2)
	.align		4
.L_2:
        /*0004*/ 	.word	index@(triton_poi_fused__native_batch_norm_legit_no_training_add_leaky_relu_17)
        /*0008*/ 	.word	0x0000002a


	//----- nvinfo : EIATTR_MIN_STACK_SIZE
	.align		4
.L_3:
        /*000c*/ 	.byte	0x04, 0x12
        /*000e*/ 	.short	(.L_5 - .L_4)
	.align		4
.L_4:
        /*0010*/ 	.word	index@(triton_poi_fused__native_batch_norm_legit_no_training_add_leaky_relu_17)
        /*0014*/ 	.word	0x00000000


	//----- nvinfo : EIATTR_FRAME_SIZE
	.align		4
.L_5:
        /*0018*/ 	.byte	0x04, 0x11
        /*001a*/ 	.short	(.L_7 - .L_6)
	.align		4
.L_6:
        /*001c*/ 	.word	index@(triton_poi_fused__native_batch_norm_legit_no_training_add_leaky_relu_17)
        /*0020*/ 	.word	0x00000000


	//----- nvinfo : EIATTR_MIN_STACK_SIZE
	.align		4
.L_7:
        /*0024*/ 	.byte	0x04, 0x12
        /*0026*/ 	.short	(.L_9 - .L_8)
	.align		4
.L_8:
        /*0028*/ 	.word	index@(triton_poi_fused__native_batch_norm_legit_no_training_add_leaky_relu_17)
        /*002c*/ 	.word	0x00000000
.L_9:


//--------------------- .nv.info.triton_poi_fused__native_batch_norm_legit_no_training_add_leaky_relu_17 --------------------------
	.section	.nv.info.triton_poi_fused__native_batch_norm_legit_no_training_add_leaky_relu_17,"",@"SHT_CUDA_INFO"
	.sectionflags	@""
	.align	4


	//----- nvinfo : EIATTR_CUDA_API_VERSION
	.align		4
        /*0000*/ 	.byte	0x04, 0x37
        /*0002*/ 	.short	(.L_11 - .L_10)
.L_10:
        /*0004*/ 	.word	0x0000007c


	//----- nvinfo : EIATTR_KPARAM_INFO
	.align		4
.L_11:
        /*0008*/ 	.byte	0x04, 0x17
        /*000a*/ 	.short	(.L_13 - .L_12)
.L_12:
        /*000c*/ 	.word	0x00000000
        /*0010*/ 	.short	0x0008
        /*0012*/ 	.short	0x003c
        /*0014*/ 	.byte	0x00, 0xf0, 0x11, 0x00


	//----- nvinfo : EIATTR_KPARAM_INFO
	.align		4
.L_13:
        /*0018*/ 	.byte	0x04, 0x17
        /*001a*/ 	.short	(.L_15 - .L_14)
.L_14:
        /*001c*/ 	.word	0x00000000
        /*0020*/ 	.short	0x0007
        /*0022*/ 	.short	0x0038
        /*0024*/ 	.byte	0x00, 0xf0, 0x11, 0x00


	//----- nvinfo : EIATTR_KPARAM_INFO
	.align		4
.L_15:
        /*0028*/ 	.byte	0x04, 0x17
        /*002a*/ 	.short	(.L_17 - .L_16)
.L_16:
        /*002c*/ 	.word	0x00000000
        /*0030*/ 	.short	0x0006
        /*0032*/ 	.short	0x0030
        /*0034*/ 	.byte	0x00, 0xf4, 0x21, 0x00


	//----- nvinfo : EIATTR_KPARAM_INFO
	.align		4
.L_17:
        /*0038*/ 	.byte	0x04, 0x17
        /*003a*/ 	.short	(.L_19 - .L_18)
.L_18:
        /*003c*/ 	.word	0x00000000
        /*0040*/ 	.short	0x0005
        /*0042*/ 	.short	0x0028
        /*0044*/ 	.byte	0x00, 0xf4, 0x21, 0x00


	//----- nvinfo : EIATTR_KPARAM_INFO
	.align		4
.L_19:
        /*0048*/ 	.byte	0x04, 0x17
        /*004a*/ 	.short	(.L_21 - .L_20)
.L_20:
        /*004c*/ 	.word	0x00000000
        /*0050*/ 	.short	0x0004
        /*0052*/ 	.short	0x0020
        /*0054*/ 	.byte	0x00, 0xf4, 0x21, 0x00


	//----- nvinfo : EIATTR_KPARAM_INFO
	.align		4
.L_21:
        /*0058*/ 	.byte	0x04, 0x17
        /*005a*/ 	.short	(.L_23 - .L_22)
.L_22:
        /*005c*/ 	.word	0x00000000
        /*0060*/ 	.short	0x0003
        /*0062*/ 	.short	0x0018
        /*0064*/ 	.byte	0x00, 0xf4, 0x21, 0x00


	//----- nvinfo : EIATTR_KPARAM_INFO
	.align		4
.L_23:
        /*0068*/ 	.byte	0x04, 0x17
        /*006a*/ 	.short	(.L_25 - .L_24)
.L_24:
        /*006c*/ 	.word	0x00000000
        /*0070*/ 	.short	0x0002
        /*0072*/ 	.short	0x0010
        /*0074*/ 	.byte	0x00, 0xf4, 0x21, 0x00


	//----- nvinfo : EIATTR_KPARAM_INFO
	.align		4
.L_25:
        /*0078*/ 	.byte	0x04, 0x17
        /*007a*/ 	.short	(.L_27 - .L_26)
.L_26:
        /*007c*/ 	.word	0x00000000
        /*0080*/ 	.short	0x0001
        /*0082*/ 	.short	0x0008
        /*0084*/ 	.byte	0x00, 0xf4, 0x21, 0x00


	//----- nvinfo : EIATTR_KPARAM_INFO
	.align		4
.L_27:
        /*0088*/ 	.byte	0x04, 0x17
        /*008a*/ 	.short	(.L_29 - .L_28)
.L_28:
        /*008c*/ 	.word	0x00000000
        /*0090*/ 	.short	0x0000
        /*0092*/ 	.short	0x0000
        /*0094*/ 	.byte	0x00, 0xf4, 0x21, 0x00


	//----- nvinfo : EIATTR_SPARSE_MMA_MASK
	.align		4
.L_29:
        /*0098*/ 	.byte	0x03, 0x50
        /*009a*/ 	.short	0x0000


	//----- nvinfo : EIATTR_MAXREG_COUNT
	.align		4
        /*009c*/ 	.byte	0x03, 0x1b
        /*009e*/ 	.short	0x00ff


	//----- nvinfo : EIATTR_EXIT_INSTR_OFFSETS
	.align		4
        /*00a0*/ 	.byte	0x04, 0x1c
        /*00a2*/ 	.short	(.L_31 - .L_30)


	//   ....[0]....
.L_30:
        /*00a4*/ 	.word	0x000012f0


	//   ....[1]....
        /*00a8*/ 	.word	0x00001340


	//----- nvinfo : EIATTR_REQNTID
	.align		4
.L_31:
        /*00ac*/ 	.byte	0x04, 0x10
        /*00ae*/ 	.short	(.L_33 - .L_32)
.L_32:
        /*00b0*/ 	.word	0x00000100
        /*00b4*/ 	.word	0x00000001
        /*00b8*/ 	.word	0x00000001


	//----- nvinfo : EIATTR_CBANK_PARAM_SIZE
	.align		4
.L_33:
        /*00bc*/ 	.byte	0x03, 0x19
        /*00be*/ 	.short	0x0040


	//----- nvinfo : EIATTR_PARAM_CBANK
	.align		4
        /*00c0*/ 	.byte	0x04, 0x0a
        /*00c2*/ 	.short	(.L_35 - .L_34)
	.align		4
.L_34:
        /*00c4*/ 	.word	index@(.nv.constant0.triton_poi_fused__native_batch_norm_legit_no_training_add_leaky_relu_17)
        /*00c8*/ 	.short	0x0210
        /*00ca*/ 	.short	0x0040


	//----- nvinfo : EIATTR_SW_WAR
	.align		4
.L_35:
        /*00cc*/ 	.byte	0x04, 0x36
        /*00ce*/ 	.short	(.L_37 - .L_36)
.L_36:
        /*00d0*/ 	.word	0x00000008
.L_37:


//--------------------- .nv.callgraph             --------------------------
	.section	.nv.callgraph,"",@"SHT_CUDA_CALLGRAPH"
	.align	4
	.sectionentsize	8
	.align		4
        /*0000*/ 	.word	0x00000000
	.align		4
        /*0004*/ 	.word	0xffffffff
	.align		4
        /*0008*/ 	.word	0x00000000
	.align		4
        /*000c*/ 	.word	0xfffffffe
	.align		4
        /*0010*/ 	.word	0x00000000
	.align		4
        /*0014*/ 	.word	0xfffffffd
	.align		4
        /*0018*/ 	.word	0x00000000
	.align		4
        /*001c*/ 	.word	0xfffffffc


//--------------------- .nv.constant4             --------------------------
	.section	.nv.constant4,"a",@progbits
	.align	8
	.align		8
.nv.constant4:
        /*0000*/ 	.dword	_$_str
	.align		8
        /*0008*/ 	.dword	_$_str_$_2


//--------------------- .text.triton_poi_fused__native_batch_norm_legit_no_training_add_leaky_relu_17 --------------------------
	.section	.text.triton_poi_fused__native_batch_norm_legit_no_training_add_leaky_relu_17,"ax",@progbits
	.sectionflags	@"SHF_BARRIERS=1"
	.align	128
        .global         triton_poi_fused__native_batch_norm_legit_no_training_add_leaky_relu_17
        .type           triton_poi_fused__native_batch_norm_legit_no_training_add_leaky_relu_17,@function
        .size           triton_poi_fused__native_batch_norm_legit_no_training_add_leaky_relu_17,(.L_x_1 - triton_poi_fused__native_batch_norm_legit_no_training_add_leaky_relu_17)
        .other          triton_poi_fused__native_batch_norm_legit_no_training_add_leaky_relu_17,@"STO_CUDA_ENTRY STV_DEFAULT"
triton_poi_fused__native_batch_norm_legit_no_training_add_leaky_relu_17:
.text.triton_poi_fused__native_batch_norm_legit_no_training_add_leaky_relu_17:
[----:B------:R-:W0:Y:S01]  /*0000*/  LDC R1, c[0x0][0x28] ;  /* 0x00000a00ff017b82 */ /* 0x000e220000000800 */
[----:B------:R-:W1:Y:S07]  /*0010*/  S2R R0, SR_CTAID.X ;  /* 0x0000000000007919 */ /* 0x000e6e0000002500 */
[----:B------:R-:W2:Y:S01]  /*0020*/  LDC.64 R8, c[0x0][0x220] ;  /* 0x00008800ff087b82 */ /* 0x000ea20000000a00 */
[----:B------:R-:W-:Y:S02]  /*0030*/  CS2R R4, SRZ ;  /* 0x0000000000047805 */ /* 0x000fe4000001ff00 */
[----:B------:R-:W-:Y:S01]  /*0040*/  CS2R R6, SRZ ;  /* 0x0000000000067805 */ /* 0x000fe2000001ff00 */
[----:B------:R-:W3:Y:S01]  /*0050*/  S2R R11, SR_TID.X ;  /* 0x00000000000b7919 */ /* 0x000ee20000002100 */
[----:B------:R-:W-:Y:S01]  /*0060*/  ULDC.64 UR6, c[0x0][0x208] ;  /* 0x0000820000067ab9 */ /* 0x000fe20000000a00 */
[----:B------:R-:W4:Y:S01]  /*0070*/  S2R R27, SR_CTAID.Y ;  /* 0x00000000001b7919 */ /* 0x000f220000002600 */
[----:B------:R-:W-:Y:S01]  /*0080*/  IMAD.MOV.U32 R25, RZ, RZ, 0x3e800000 ;  /* 0x3e800000ff197424 */ /* 0x000fe200078e00ff */
[----:B------:R-:W5:Y:S08]  /*0090*/  LDC.64 R36, c[0x0][0x210] ;  /* 0x00008400ff247b82 */ /* 0x000f700000000a00 */
[----:B------:R-:W5:Y:S08]  /*00a0*/  LDC.64 R20, c[0x0][0x218] ;  /* 0x00008600ff147b82 */ /* 0x000f700000000a00 */
[----:B------:R-:W5:Y:S01]  /*00b0*/  LDC.64 R38, c[0x0][0x228] ;  /* 0x00008a00ff267b82 */ /* 0x000f620000000a00 */
[----:B-1----:R-:W-:-:S02]  /*00c0*/  SHF.L.U32 R0, R0, 0x6, RZ ;  /* 0x0000000600007819 */ /* 0x002fc400000006ff */
[----:B---3--:R-:W-:-:S04]  /*00d0*/  SHF.L.U32 R2, R11, 0x2, RZ ;  /* 0x000000020b027819 */ /* 0x008fc800000006ff */
[----:B------:R-:W-:-:S04]  /*00e0*/  LOP3.LUT R30, R0, 0x3c, R2, 0xf8, !PT ;  /* 0x0000003c001e7812 */ /* 0x000fc800078ef802 */
[C---:B------:R-:W-:Y:S01]  /*00f0*/  ISETP.GE.AND P3, PT, R30.reuse, 0x100, PT ;  /* 0x000001001e00780c */ /* 0x040fe20003f66270 */
[----:B--2---:R-:W-:-:S12]  /*0100*/  IMAD.WIDE R8, R30, 0x4, R8 ;  /* 0x000000041e087825 */ /* 0x004fd800078e0208 */
[----:B------:R1:W2:Y:S01]  /*0110*/  @!P3 LDG.E.EL.128 R4, desc[UR6][R8.64] ;  /* 0x000000060804b981 */ /* 0x0002a2000c2e1d00 */
[----:B------:R-:W-:Y:S02]  /*0120*/  SHF.R.U32.HI R26, RZ, 0x4, R11 ;  /* 0x00000004ff1a7819 */ /* 0x000fe4000001160b */
[----:B----4-:R-:W-:Y:S02]  /*0130*/  SHF.L.U32 R27, R27, 0x6, RZ ;  /* 0x000000061b1b7819 */ /* 0x010fe400000006ff */
[----:B------:R-:W-:-:S04]  /*0140*/  SGXT.U32 R26, R26, 0x4 ;  /* 0x000000041a1a781a */ /* 0x000fc80000000000 */
[----:B------:R-:W-:Y:S02]  /*0150*/  LOP3.LUT R15, R27, 0x20, R26, 0xfe, !PT ;  /* 0x000000201b0f7812 */ /* 0x000fe400078efe1a */
[----:B-1----:R-:W-:Y:S02]  /*0160*/  CS2R R8, SRZ ;  /* 0x0000000000087805 */ /* 0x002fe4000001ff00 */
[----:B------:R-:W-:Y:S02]  /*0170*/  LOP3.LUT R11, R27, 0x10, R26, 0xfe, !PT ;  /* 0x000000101b0b7812 */ /* 0x000fe400078efe1a */
[----:B------:R-:W-:Y:S02]  /*0180*/  LEA R24, R15, R30, 0x8 ;  /* 0x0000001e0f187211 */ /* 0x000fe400078e40ff */
[----:B------:R-:W-:-:S03]  /*0190*/  ISETP.LT.AND P1, PT, R11, 0x100, !P3 ;  /* 0x000001000b00780c */ /* 0x000fc60005f21270 */
[----:B-----5:R-:W-:-:S04]  /*01a0*/  IMAD.WIDE R22, R24, 0x4, R36 ;  /* 0x0000000418167825 */ /* 0x020fc800078e0224 */
[----:B0-----:R-:W-:-:S04]  /*01b0*/  IMAD.WIDE R20, R30, 0x4, R20 ;  /* 0x000000041e147825 */ /* 0x001fc800078e0214 */
[----:B--2---:R-:W-:Y:S01]  /*01c0*/  FADD R31, R5, 9.9999997473787516356e-06 ;  /* 0x3727c5ac051f7421 */ /* 0x004fe20000000000 */
[----:B------:R-:W-:Y:S01]  /*01d0*/  FADD R3, R4, 9.9999997473787516356e-06 ;  /* 0x3727c5ac04037421 */ /* 0x000fe20000000000 */
[----:B------:R-:W-:Y:S01]  /*01e0*/  FADD R33, R6, 9.9999997473787516356e-06 ;  /* 0x3727c5ac06217421 */ /* 0x000fe20000000000 */
[----:B------:R-:W-:Y:S01]  /*01f0*/  FADD R35, R7, 9.9999997473787516356e-06 ;  /* 0x3727c5ac07237421 */ /* 0x000fe20000000000 */
[----:B------:R-:W-:Y:S01]  /*0200*/  CS2R R4, SRZ ;  /* 0x0000000000047805 */ /* 0x000fe2000001ff00 */
[----:B------:R0:W1:Y:S01]  /*0210*/  MUFU.SQRT R10, R3 ;  /* 0x00000003000a7308 */ /* 0x0000620000002000 */
[----:B------:R-:W-:-:S07]  /*0220*/  CS2R R6, SRZ ;  /* 0x0000000000067805 */ /* 0x000fce000001ff00 */
[----:B------:R-:W2:Y:S01]  /*0230*/  MUFU.SQRT R31, R31 ;  /* 0x0000001f001f7308 */ /* 0x000ea20000002000 */
[----:B0-----:R-:W-:-:S04]  /*0240*/  LOP3.LUT R3, R27, R26, RZ, 0xfc, !PT ;  /* 0x0000001a1b037212 */ /* 0x001fc800078efcff */
[----:B------:R-:W-:Y:S02]  /*0250*/  ISETP.LT.AND P2, PT, R3, 0x100, !P3 ;  /* 0x000001000300780c */ /* 0x000fe40005f41270 */
[C---:B-1----:R-:W-:Y:S01]  /*0260*/  FSETP.GT.AND P0, PT, R10.reuse, 8.50705917302346158658e+37, PT ;  /* 0x7e8000000a00780b */ /* 0x042fe20003f04000 */
[----:B------:R-:W0:Y:S01]  /*0270*/  MUFU.SQRT R33, R33 ;  /* 0x0000002100217308 */ /* 0x000e220000002000 */
[----:B------:R-:W-:Y:S02]  /*0280*/  FSETP.GEU.AND P6, PT, R10, 1.175494350822287508e-38, PT ;  /* 0x008000000a00780b */ /* 0x000fe40003fce000 */
[----:B------:R-:W-:Y:S02]  /*0290*/  FSEL R12, R25, 1, P0 ;  /* 0x3f800000190c7808 */ /* 0x000fe40000000000 */
[----:B------:R-:W-:Y:S01]  /*02a0*/  LEA R28, R3, R30, 0x8 ;  /* 0x0000001e031c7211 */ /* 0x000fe200078e40ff */
[----:B------:R-:W-:Y:S01]  /*02b0*/  IMAD R3, R11, 0x100, R30 ;  /* 0x000001000b037824 */ /* 0x000fe200078e021e */
[----:B--2---:R-:W-:-:S02]  /*02c0*/  FSETP.GT.AND P5, PT, R31, 8.50705917302346158658e+37, PT ;  /* 0x7e8000001f00780b */ /* 0x004fc40003fa4000 */
[----:B------:R-:W-:Y:S01]  /*02d0*/  FSETP.GEU.AND P4, PT, R31, 1.175494350822287508e-38, PT ;  /* 0x008000001f00780b */ /* 0x000fe20003f8e000 */
[----:B------:R-:W1:Y:S01]  /*02e0*/  MUFU.SQRT R35, R35 ;  /* 0x0000002300237308 */ /* 0x000e620000002000 */
[----:B------:R-:W-:-:S04]  /*02f0*/  IMAD.WIDE R18, R28, 0x4, R36 ;  /* 0x000000041c127825 */ /* 0x000fc800078e0224 */
[----:B------:R-:W-:Y:S01]  /*0300*/  @P0 FMUL R10, R10, 0.25 ;  /* 0x3e8000000a0a0820 */ /* 0x000fe20000400000 */
[----:B------:R-:W-:Y:S01]  /*0310*/  @!P6 FMUL R12, R12, 16777216 ;  /* 0x4b8000000c0ce820 */ /* 0x000fe20000400000 */
[----:B------:R-:W-:-:S04]  /*0320*/  IMAD.WIDE R16, R3, 0x4, R36 ;  /* 0x0000000403107825 */ /* 0x000fc800078e0224 */
[----:B------:R-:W-:Y:S01]  /*0330*/  @!P6 FMUL R10, R10, 16777216 ;  /* 0x4b8000000a0ae820 */ /* 0x000fe20000400000 */
[----:B------:R-:W-:Y:S01]  /*0340*/  @P5 FMUL R31, R31, 0.25 ;  /* 0x3e8000001f1f5820 */ /* 0x000fe20000400000 */
[----:B0-----:R-:W-:Y:S02]  /*0350*/  FSETP.GT.AND P6, PT, R33, 8.50705917302346158658e+37, PT ;  /* 0x7e8000002100780b */ /* 0x001fe40003fc4000 */
[----:B------:R0:W2:Y:S01]  /*0360*/  MUFU.RCP R29, R10 ;  /* 0x0000000a001d7308 */ /* 0x0000a20000001000 */
[----:B------:R-:W-:Y:S01]  /*0370*/  FSEL R32, R25, 1, P5 ;  /* 0x3f80000019207808 */ /* 0x000fe20002800000 */
[----:B------:R-:W-:Y:S01]  /*0380*/  @!P4 FMUL R31, R31, 16777216 ;  /* 0x4b8000001f1fc820 */ /* 0x000fe20000400000 */
[----:B------:R-:W3:Y:S05]  /*0390*/  @P2 LDG.E.128 R4, desc[UR6][R18.64] ;  /* 0x0000000612042981 */ /* 0x000eea000c1e1d00 */
[----:B------:R-:W4:Y:S01]  /*03a0*/  MUFU.RCP R31, R31 ;  /* 0x0000001f001f7308 */ /* 0x000f220000001000 */
[----:B------:R-:W-:Y:S01]  /*03b0*/  @!P4 FMUL R32, R32, 16777216 ;  /* 0x4b8000002020c820 */ /* 0x000fe20000400000 */
[----:B-1----:R-:W-:-:S02]  /*03c0*/  FSETP.GT.AND P5, PT, R35, 8.50705917302346158658e+37, PT ;  /* 0x7e8000002300780b */ /* 0x002fc40003fa4000 */
[----:B0-----:R-:W-:Y:S02]  /*03d0*/  CS2R R10, SRZ ;  /* 0x00000000000a7805 */ /* 0x001fe4000001ff00 */
[C---:B------:R-:W-:Y:S01]  /*03e0*/  FSETP.GEU.AND P4, PT, R33.reuse, 1.175494350822287508e-38, PT ;  /* 0x008000002100780b */ /* 0x040fe20003f8e000 */
[----:B------:R-:W-:Y:S01]  /*03f0*/  @P6 FMUL R33, R33, 0.25 ;  /* 0x3e80000021216820 */ /* 0x000fe20000400000 */
[----:B------:R-:W-:Y:S01]  /*0400*/  ISETP.LT.AND P0, PT, R15, 0x100, !P3 ;  /* 0x000001000f00780c */ /* 0x000fe20005f01270 */
[----:B--2---:R-:W-:Y:S01]  /*0410*/  FMUL R29, R29, R12 ;  /* 0x0000000c1d1d7220 */ /* 0x004fe20000400000 */
[----:B----4-:R-:W-:Y:S01]  /*0420*/  FMUL R31, R31, R32 ;  /* 0x000000201f1f7220 */ /* 0x010fe20000400000 */
[----:B------:R-:W-:Y:S01]  /*0430*/  FSEL R32, R25, 1, P6 ;  /* 0x3f80000019207808 */ /* 0x000fe20003000000 */
[----:B------:R-:W2:Y:S01]  /*0440*/  @P1 LDG.E.128 R8, desc[UR6][R16.64] ;  /* 0x0000000610081981 */ /* 0x000ea2000c1e1d00 */
[C---:B------:R-:W-:Y:S02]  /*0450*/  FSETP.GEU.AND P6, PT, R35.reuse, 1.175494350822287508e-38, PT ;  /* 0x008000002300780b */ /* 0x040fe40003fce000 */
[----:B------:R-:W-:Y:S01]  /*0460*/  @P5 FMUL R35, R35, 0.25 ;  /* 0x3e80000023235820 */ /* 0x000fe20000400000 */
[----:B------:R-:W-:-:S02]  /*0470*/  CS2R R12, SRZ ;  /* 0x00000000000c7805 */ /* 0x000fc4000001ff00 */
[----:B------:R-:W-:Y:S01]  /*0480*/  CS2R R14, SRZ ;  /* 0x00000000000e7805 */ /* 0x000fe2000001ff00 */
[----:B------:R-:W-:-:S05]  /*0490*/  @!P4 FMUL R33, R33, 16777216 ;  /* 0x4b8000002121c820 */ /* 0x000fca0000400000 */
[----:B------:R0:W4:Y:S02]  /*04a0*/  @P0 LDG.E.128 R12, desc[UR6][R22.64] ;  /* 0x00000006160c0981 */ /* 0x000124000c1e1d00 */
[----:B------:R-:W-:-:S04]  /*04b0*/  @!P6 FMUL R35, R35, 16777216 ;  /* 0x4b8000002323e820 */ /* 0x000fc80000400000 */
[----:B------:R-:W1:Y:S01]  /*04c0*/  MUFU.RCP R34, R35 ;  /* 0x0000002300227308 */ /* 0x000e620000001000 */
[----:B0-----:R-:W-:Y:S02]  /*04d0*/  FSEL R23, R25, 1, P5 ;  /* 0x3f80000019177808 */ /* 0x001fe40002800000 */
[----:B------:R-:W-:Y:S01]  /*04e0*/  LOP3.LUT R25, R27, 0x30, R26, 0xfe, !PT ;  /* 0x000000301b197812 */ /* 0x000fe200078efe1a */
[----:B------:R-:W-:Y:S01]  /*04f0*/  @!P4 FMUL R32, R32, 16777216 ;  /* 0x4b8000002020c820 */ /* 0x000fe20000400000 */
[----:B------:R-:W-:Y:S02]  /*0500*/  CS2R R16, SRZ ;  /* 0x0000000000107805 */ /* 0x000fe4000001ff00 */
[----:B------:R-:W-:Y:S02]  /*0510*/  CS2R R18, SRZ ;  /* 0x0000000000127805 */ /* 0x000fe4000001ff00 */
[----:B------:R-:W-:Y:S01]  /*0520*/  ISETP.LT.AND P4, PT, R25, 0x100, !P3 ;  /* 0x000001001900780c */ /* 0x000fe20005f81270 */
[----:B------:R-:W-:Y:S01]  /*0530*/  @!P6 FMUL R23, R23, 16777216 ;  /* 0x4b8000001717e820 */ /* 0x000fe20000400000 */
[----:B------:R-:W-:-:S02]  /*0540*/  LEA R25, R25, R30, 0x8 ;  /* 0x0000001e19197211 */ /* 0x000fc400078e40ff */
[----:B------:R0:W3:Y:S01]  /*0550*/  @!P3 LDG.E.EL.128 R16, desc[UR6][R20.64] ;  /* 0x000000061410b981 */ /* 0x0000e2000c2e1d00 */
[----:B-1----:R-:W-:Y:S01]  /*0560*/  FMUL R34, R34, R23 ;  /* 0x0000001722227220 */ /* 0x002fe20000400000 */
[----:B------:R-:W-:Y:S01]  /*0570*/  CS2R R22, SRZ ;  /* 0x0000000000167805 */ /* 0x000fe2000001ff00 */
[----:B------:R-:W-:Y:S01]  /*0580*/  IMAD.WIDE R36, R25, 0x4, R36 ;  /* 0x0000000419247825 */ /* 0x000fe200078e0224 */
[----:B0-----:R-:W-:-:S06]  /*0590*/  CS2R R20, SRZ ;  /* 0x0000000000147805 */ /* 0x001fcc000001ff00 */
[----:B------:R0:W5:Y:S01]  /*05a0*/  @P4 LDG.E.128 R20, desc[UR6][R36.64] ;  /* 0x0000000624144981 */ /* 0x000162000c1e1d00 */
[----:B------:R-:W1:Y:S01]  /*05b0*/  MUFU.RCP R33, R33 ;  /* 0x0000002100217308 */ /* 0x000e620000001000 */
[----:B------:R-:W-:-:S04]  /*05c0*/  IMAD.WIDE R38, R30, 0x4, R38 ;  /* 0x000000041e267825 */ /* 0x000fc800078e0226 */
[----:B-1----:R-:W-:Y:S01]  /*05d0*/  FMUL R32, R33, R32 ;  /* 0x0000002021207220 */ /* 0x002fe20000400000 */
[C---:B---3--:R-:W-:Y:S01]  /*05e0*/  FADD R7, -R19.reuse, R7 ;  /* 0x0000000713077221 */ /* 0x048fe20000000100 */
[C---:B------:R-:W-:Y:S01]  /*05f0*/  FADD R33, -R16.reuse, R4 ;  /* 0x0000000410217221 */ /* 0x040fe20000000100 */
[C---:B--2---:R-:W-:Y:S01]  /*0600*/  FADD R8, -R16.reuse, R8 ;  /* 0x0000000810087221 */ /* 0x044fe20000000100 */
[----:B----4-:R-:W-:Y:S01]  /*0610*/  FADD R12, -R16, R12 ;  /* 0x0000000c100c7221 */ /* 0x010fe20000000100 */
[C---:B------:R-:W-:Y:S01]  /*0620*/  FADD R15, -R19.reuse, R15 ;  /* 0x0000000f130f7221 */ /* 0x040fe20000000100 */
[C---:B------:R-:W-:Y:S01]  /*0630*/  FADD R11, -R19.reuse, R11 ;  /* 0x0000000b130b7221 */ /* 0x040fe20000000100 */
[----:B0-----:R-:W-:Y:S01]  /*0640*/  FADD R36, -R18, R6 ;  /* 0x0000000612247221 */ /* 0x001fe20000000100 */
[----:B-----5:R-:W-:Y:S01]  /*0650*/  FADD R20, -R16, R20 ;  /* 0x0000001410147221 */ /* 0x020fe20000000100 */
[----:B------:R-:W-:Y:S01]  /*0660*/  FADD R23, -R19, R23 ;  /* 0x0000001713177221 */ /* 0x000fe20000000100 */
[----:B------:R-:W-:Y:S01]  /*0670*/  FADD R16, -R17, R5 ;  /* 0x0000000511107221 */ /* 0x000fe20000000100 */
[----:B------:R-:W-:Y:S01]  /*0680*/  FMUL R19, R34, R7 ;  /* 0x0000000722137220 */ /* 0x000fe20000400000 */
[----:B------:R-:W-:-:S02]  /*0690*/  CS2R R4, SRZ ;  /* 0x0000000000047805 */ /* 0x000fc4000001ff00 */
[----:B------:R-:W-:-:S06]  /*06a0*/  CS2R R6, SRZ ;  /* 0x0000000000067805 */ /* 0x000fcc000001ff00 */
[----:B------:R0:W2:Y:S02]  /*06b0*/  @!P3 LDG.E.EL.128 R4, desc[UR6][R38.64] ;  /* 0x000000062604b981 */ /* 0x0000a4000c2e1d00 */
[----:B0-----:R-:W0:Y:S01]  /*06c0*/  LDC.64 R38, c[0x0][0x230] ;  /* 0x00008c00ff267b82 */ /* 0x001e220000000a00 */
[C---:B------:R-:W-:Y:S01]  /*06d0*/  FADD R14, -R18.reuse, R14 ;  /* 0x0000000e120e7221 */ /* 0x040fe20000000100 */
[C---:B------:R-:W-:Y:S01]  /*06e0*/  FADD R10, -R18.reuse, R10 ;  /* 0x0000000a120a7221 */ /* 0x040fe20000000100 */
[----:B------:R-:W-:Y:S01]  /*06f0*/  FADD R22, -R18, R22 ;  /* 0x0000001612167221 */ /* 0x000fe20000000100 */
[C---:B------:R-:W-:Y:S01]  /*0700*/  FADD R9, -R17.reuse, R9 ;  /* 0x0000000911097221 */ /* 0x040fe20000000100 */
[----:B------:R-:W-:Y:S01]  /*0710*/  FMUL R18, R34, R15 ;  /* 0x0000000f22127220 */ /* 0x000fe20000400000 */
[C---:B------:R-:W-:Y:S01]  /*0720*/  FMUL R35, R32.reuse, R14 ;  /* 0x0000000e20237220 */ /* 0x040fe20000400000 */
[C---:B------:R-:W-:Y:S01]  /*0730*/  FADD R13, -R17.reuse, R13 ;  /* 0x0000000d110d7221 */ /* 0x040fe20000000100 */
[----:B------:R-:W-:Y:S01]  /*0740*/  FADD R21, -R17, R21 ;  /* 0x0000001511157221 */ /* 0x000fe20000000100 */
[C---:B------:R-:W-:Y:S01]  /*0750*/  FMUL R15, R32.reuse, R10 ;  /* 0x0000000a200f7220 */ /* 0x040fe20000400000 */
[----:B------:R-:W-:Y:S01]  /*0760*/  FMUL R14, R32, R36 ;  /* 0x00000024200e7220 */ /* 0x000fe20000400000 */
[----:B------:R-:W-:Y:S01]  /*0770*/  FMUL R17, R34, R11 ;  /* 0x0000000b22117220 */ /* 0x000fe20000400000 */
[----:B------:R-:W-:Y:S01]  /*0780*/  FMUL R32, R32, R22 ;  /* 0x0000001620207220 */ /* 0x000fe20000400000 */
[----:B------:R-:W-:Y:S01]  /*0790*/  FMUL R34, R34, R23 ;  /* 0x0000001722227220 */ /* 0x000fe20000400000 */
[C---:B------:R-:W-:Y:S01]  /*07a0*/  FMUL R22, R31.reuse, R16 ;  /* 0x000000101f167220 */ /* 0x040fe20000400000 */
[----:B------:R-:W-:Y:S01]  /*07b0*/  FMUL R23, R31, R9 ;  /* 0x000000091f177220 */ /* 0x000fe20000400000 */
[----:B------:R-:W-:Y:S01]  /*07c0*/  FMUL R16, R29, R8 ;  /* 0x000000081d107220 */ /* 0x000fe20000400000 */
[----:B------:R-:W-:-:S02]  /*07d0*/  CS2R R8, SRZ ;  /* 0x0000000000087805 */ /* 0x000fc4000001ff00 */
[----:B------:R-:W-:Y:S01]  /*07e0*/  CS2R R10, SRZ ;  /* 0x00000000000a7805 */ /* 0x000fe2000001ff00 */
[----:B0-----:R-:W-:-:S05]  /*07f0*/  IMAD.WIDE R38, R30, 0x4, R38 ;  /* 0x000000041e267825 */ /* 0x001fca00078e0226 */
[----:B------:R0:W2:Y:S02]  /*0800*/  @!P3 LDG.E.EL.128 R8, desc[UR6][R38.64] ;  /* 0x000000062608b981 */ /* 0x0000a4000c2e1d00 */
[----:B0-----:R-:W0:Y:S01]  /*0810*/  LDC.64 R38, c[0x0][0x238] ;  /* 0x00008e00ff267b82 */ /* 0x001e220000000a00 */
[----:B------:R-:W-:Y:S01]  /*0820*/  FMUL R36, R31, R21 ;  /* 0x000000151f247220 */ /* 0x000fe20000400000 */
[C---:B------:R-:W-:Y:S01]  /*0830*/  FMUL R12, R29.reuse, R12 ;  /* 0x0000000c1d0c7220 */ /* 0x040fe20000400000 */
[C---:B------:R-:W-:Y:S01]  /*0840*/  FMUL R33, R29.reuse, R33 ;  /* 0x000000211d217220 */ /* 0x040fe20000400000 */
[----:B------:R-:W-:Y:S01]  /*0850*/  FMUL R21, R29, R20 ;  /* 0x000000141d157220 */ /* 0x000fe20000400000 */
[----:B------:R-:W-:Y:S02]  /*0860*/  FMUL R13, R31, R13 ;  /* 0x0000000d1f0d7220 */ /* 0x000fe40000400000 */
[-CC-:B--2---:R-:W-:Y:S01]  /*0870*/  FFMA R31, R33, R4.reuse, R8.reuse ;  /* 0x00000004211f7223 */ /* 0x184fe20000000008 */
[-CC-:B------:R-:W-:Y:S01]  /*0880*/  FFMA R16, R16, R4.reuse, R8.reuse ;  /* 0x0000000410107223 */ /* 0x180fe20000000008 */
[-CC-:B------:R-:W-:Y:S01]  /*0890*/  FFMA R20, R12, R4.reuse, R8.reuse ;  /* 0x000000040c147223 */ /* 0x180fe20000000008 */
[----:B------:R-:W-:Y:S01]  /*08a0*/  FFMA R21, R21, R4, R8 ;  /* 0x0000000415157223 */ /* 0x000fe20000000008 */
[-CC-:B------:R-:W-:Y:S01]  /*08b0*/  FFMA R8, R22, R5.reuse, R9.reuse ;  /* 0x0000000516087223 */ /* 0x180fe20000000009 */
[-CC-:B------:R-:W-:Y:S01]  /*08c0*/  FFMA R22, R13, R5.reuse, R9.reuse ;  /* 0x000000050d167223 */ /* 0x180fe20000000009 */
[-CC-:B------:R-:W-:Y:S01]  /*08d0*/  FFMA R33, R14, R6.reuse, R10.reuse ;  /* 0x000000060e217223 */ /* 0x180fe2000000000a */
[----:B------:R-:W-:Y:S01]  /*08e0*/  FFMA R30, R15, R6, R10 ;  /* 0x000000060f1e7223 */ /* 0x000fe2000000000a */
[-CC-:B------:R-:W-:Y:S01]  /*08f0*/  FFMA R23, R23, R5.reuse, R9.reuse ;  /* 0x0000000517177223 */ /* 0x180fe20000000009 */
[----:B------:R-:W-:Y:S01]  /*0900*/  FFMA R29, R36, R5, R9 ;  /* 0x00000005241d7223 */ /* 0x000fe20000000009 */
[----:B------:R-:W-:-:S02]  /*0910*/  CS2R R12, SRZ ;  /* 0x00000000000c7805 */ /* 0x000fc4000001ff00 */
[----:B------:R-:W-:Y:S01]  /*0920*/  CS2R R14, SRZ ;  /* 0x00000000000e7805 */ /* 0x000fe2000001ff00 */
[----:B0-----:R-:W-:-:S04]  /*0930*/  IMAD.WIDE R4, R28, 0x4, R38 ;  /* 0x000000041c047825 */ /* 0x001fc800078e0226 */
[-CC-:B------:R-:W-:Y:S01]  /*0940*/  FFMA R35, R35, R6.reuse, R10.reuse ;  /* 0x0000000623237223 */ /* 0x180fe2000000000a */
[----:B------:R-:W-:Y:S01]  /*0950*/  FFMA R32, R32, R6, R10 ;  /* 0x0000000620207223 */ /* 0x000fe2000000000a */
[-CC-:B------:R-:W-:Y:S01]  /*0960*/  FFMA R28, R19, R7.reuse, R11.reuse ;  /* 0x00000007131c7223 */ /* 0x180fe2000000000b */
[-CC-:B------:R-:W-:Y:S01]  /*0970*/  FFMA R36, R17, R7.reuse, R11.reuse ;  /* 0x0000000711247223 */ /* 0x180fe2000000000b */
[----:B------:R0:W2:Y:S01]  /*0980*/  @P2 LDG.E.128 R12, desc[UR6][R4.64] ;  /* 0x00000006040c2981 */ /* 0x0000a2000c1e1d00 */
[-CC-:B------:R-:W-:Y:S01]  /*0990*/  FFMA R37, R18, R7.reuse, R11.reuse ;  /* 0x0000000712257223 */ /* 0x180fe2000000000b */
[----:B------:R-:W-:Y:S01]  /*09a0*/  FFMA R34, R34, R7, R11 ;  /* 0x0000000722227223 */ /* 0x000fe2000000000b */
[----:B------:R-:W-:Y:S01]  /*09b0*/  CS2R R6, SRZ ;  /* 0x0000000000067805 */ /* 0x000fe2000001ff00 */
[----:B------:R-:W-:Y:S01]  /*09c0*/  IMAD.WIDE R10, R3, 0x4, R38 ;  /* 0x00000004030a7825 */ /* 0x000fe200078e0226 */
[----:B0-----:R-:W-:-:S06]  /*09d0*/  CS2R R4, SRZ ;  /* 0x0000000000047805 */ /* 0x001fcc000001ff00 */
[----:B------:R0:W3:Y:S01]  /*09e0*/  @P1 LDG.E.128 R4, desc[UR6][R10.64] ;  /* 0x000000060a041981 */ /* 0x0000e2000c1e1d00 */
[----:B------:R-:W-:-:S13]  /*09f0*/  FSETP.GT.AND P1, PT, R8, RZ, PT ;  /* 0x000000ff0800720b */ /* 0x000fda0003f24000 */
[----:B------:R-:W-:Y:S01]  /*0a00*/  @!P1 FMUL R8, R8, 0.10000000149011611938 ;  /* 0x3dcccccd08089820 */ /* 0x000fe20000400000 */
[----:B------:R-:W-:Y:S02]  /*0a10*/  FSETP.GT.AND P1, PT, R16, RZ, PT ;  /* 0x000000ff1000720b */ /* 0x000fe40003f24000 */
[----:B0-----:R-:W-:Y:S01]  /*0a20*/  CS2R R10, SRZ ;  /* 0x00000000000a7805 */ /* 0x001fe2000001ff00 */
[----:B------:R-:W-:-:S04]  /*0a30*/  IMAD.WIDE R18, R24, 0x4, R38 ;  /* 0x0000000418127825 */ /* 0x000fc800078e0226 */
[----:B------:R-:W-:-:S06]  /*0a40*/  IMAD.WIDE R38, R25, 0x4, R38 ;  /* 0x0000000419267825 */ /* 0x000fcc00078e0226 */
[----:B------:R-:W-:Y:S01]  /*0a50*/  @!P1 FMUL R16, R16, 0.10000000149011611938 ;  /* 0x3dcccccd10109820 */ /* 0x000fe20000400000 */
[----:B------:R-:W0:Y:S01]  /*0a60*/  S2R R3, SR_TID.X ;  /* 0x0000000000037919 */ /* 0x000e220000002100 */
[----:B--2---:R-:W-:Y:S01]  /*0a70*/  FADD R13, R8, R13 ;  /* 0x0000000d080d7221 */ /* 0x004fe20000000000 */
[----:B------:R-:W-:-:S06]  /*0a80*/  CS2R R8, SRZ ;  /* 0x0000000000087805 */ /* 0x000fcc000001ff00 */
[----:B------:R1:W2:Y:S01]  /*0a90*/  @P0 LDG.E.128 R8, desc[UR6][R18.64] ;  /* 0x0000000612080981 */ /* 0x0002a2000c1e1d00 */
[----:B---3--:R-:W-:Y:S01]  /*0aa0*/  FADD R4, R16, R4 ;  /* 0x0000000410047221 */ /* 0x008fe20000000000 */
[----:B------:R-:W-:Y:S02]  /*0ab0*/  CS2R R16, SRZ ;  /* 0x0000000000107805 */ /* 0x000fe4000001ff00 */
[----:B-1----:R-:W-:-:S06]  /*0ac0*/  CS2R R18, SRZ ;  /* 0x0000000000127805 */ /* 0x002fcc000001ff00 */
[----:B------:R-:W3:Y:S01]  /*0ad0*/  @P4 LDG.E.128 R16, desc[UR6][R38.64] ;  /* 0x0000000626104981 */ /* 0x000ee2000c1e1d00 */
[----:B------:R-:W-:Y:S02]  /*0ae0*/  FSETP.GT.AND P2, PT, R31, RZ, PT ;  /* 0x000000ff1f00720b */ /* 0x000fe40003f44000 */
[----:B------:R-:W-:Y:S01]  /*0af0*/  FSETP.GT.AND P1, PT, R23, RZ, PT ;  /* 0x000000ff1700720b */ /* 0x000fe20003f24000 */
[----:B------:R-:W1:Y:S01]  /*0b00*/  S2UR UR5, SR_CgaCtaId ;  /* 0x00000000000579c3 */ /* 0x000e620000008800 */
[----:B------:R-:W-:Y:S01]  /*0b10*/  FSETP.GT.AND P0, PT, R30, RZ, PT ;  /* 0x000000ff1e00720b */ /* 0x000fe20003f04000 */
[----:B0-----:R-:W-:Y:S01]  /*0b20*/  IMAD.SHL.U32 R25, R3, 0x100, RZ ;  /* 0x0000010003197824 */ /* 0x001fe200078e00ff */
[----:B------:R-:W-:-:S07]  /*0b30*/  SHF.R.U32.HI R24, RZ, 0x4, R3 ;  /* 0x00000004ff187819 */ /* 0x000fce0000011603 */
[----:B------:R-:W-:Y:S01]  /*0b40*/  @!P2 FMUL R31, R31, 0.10000000149011611938 ;  /* 0x3dcccccd1f1fa820 */ /* 0x000fe20000400000 */
[----:B------:R-:W-:Y:S01]  /*0b50*/  FSETP.GT.AND P2, PT, R33, RZ, PT ;  /* 0x000000ff2100720b */ /* 0x000fe20003f44000 */
[----:B------:R-:W-:Y:S01]  /*0b60*/  @!P1 FMUL R23, R23, 0.10000000149011611938 ;  /* 0x3dcccccd17179820 */ /* 0x000fe20000400000 */
[----:B------:R-:W-:Y:S01]  /*0b70*/  FSETP.GT.AND P1, PT, R28, RZ, PT ;  /* 0x000000ff1c00720b */ /* 0x000fe20003f24000 */
[----:B------:R-:W-:Y:S01]  /*0b80*/  @!P0 FMUL R30, R30, 0.10000000149011611938 ;  /* 0x3dcccccd1e1e8820 */ /* 0x000fe20000400000 */
[----:B------:R-:W-:Y:S01]  /*0b90*/  SGXT.U32 R24, R24, 0x4 ;  /* 0x000000041818781a */ /* 0x000fe20000000000 */
[----:B------:R-:W-:Y:S01]  /*0ba0*/  UMOV UR4, 0x400 ;  /* 0x0000040000047882 */ /* 0x000fe20000000000 */
[----:B------:R-:W-:Y:S01]  /*0bb0*/  LOP3.LUT R25, R25, 0xf00, RZ, 0xc0, !PT ;  /* 0x00000f0019197812 */ /* 0x000fe200078ec0ff */
[----:B------:R-:W-:Y:S01]  /*0bc0*/  FADD R6, R30, R6 ;  /* 0x000000061e067221 */ /* 0x000fe20000000000 */
[----:B------:R-:W-:Y:S02]  /*0bd0*/  FSETP.GT.AND P0, PT, R36, RZ, PT ;  /* 0x000000ff2400720b */ /* 0x000fe40003f04000 */
[----:B------:R-:W-:-:S02]  /*0be0*/  FSETP.GT.AND P3, PT, R22, RZ, PT ;  /* 0x000000ff1600720b */ /* 0x000fc40003f64000 */
[----:B------:R-:W-:Y:S01]  /*0bf0*/  LOP3.LUT R30, R25, R24, RZ, 0xfc, !PT ;  /* 0x00000018191e7212 */ /* 0x000fe200078efcff */
[----:B------:R-:W-:Y:S01]  /*0c00*/  @!P2 FMUL R33, R33, 0.10000000149011611938 ;  /* 0x3dcccccd2121a820 */ /* 0x000fe20000400000 */
[----:B-1----:R-:W-:Y:S01]  /*0c10*/  UPRMT UR4, UR5, 0x654, UR4 ;  /* 0x0000065405047896 */ /* 0x002fe20008000004 */
[----:B------:R-:W-:Y:S01]  /*0c20*/  @!P1 FMUL R28, R28, 0.10000000149011611938 ;  /* 0x3dcccccd1c1c9820 */ /* 0x000fe20000400000 */
[----:B------:R-:W-:Y:S02]  /*0c30*/  FSETP.GT.AND P2, PT, R35, RZ, PT ;  /* 0x000000ff2300720b */ /* 0x000fe40003f44000 */
[----:B------:R-:W-:Y:S02]  /*0c40*/  LOP3.LUT R24, R25, 0x40, RZ, 0xfc, !PT ;  /* 0x0000004019187812 */ /* 0x000fe400078efcff */
[----:B------:R-:W-:Y:S01]  /*0c50*/  FSETP.GT.AND P1, PT, R37, RZ, PT ;  /* 0x000000ff2500720b */ /* 0x000fe20003f24000 */
[----:B------:R-:W-:Y:S01]  /*0c60*/  FADD R12, R31, R12 ;  /* 0x0000000c1f0c7221 */ /* 0x000fe20000000000 */
[----:B------:R-:W-:-:S02]  /*0c70*/  LEA.HI R31, R24, UR4, RZ, 0x1e ;  /* 0x00000004181f7c11 */ /* 0x000fc4000f8ff0ff */
[----:B------:R-:W-:Y:S02]  /*0c80*/  FSETP.GT.AND P4, PT, R20, RZ, PT ;  /* 0x000000ff1400720b */ /* 0x000fe40003f84000 */
[----:B------:R-:W-:Y:S01]  /*0c90*/  LEA R24, R30, R31, 0x2 ;  /* 0x0000001f1e187211 */ /* 0x000fe200078e10ff */
[----:B------:R-:W-:Y:S01]  /*0ca0*/  FADD R14, R33, R14 ;  /* 0x0000000e210e7221 */ /* 0x000fe20000000000 */
[----:B------:R-:W-:Y:S01]  /*0cb0*/  LOP3.LUT R31, R25, 0x80, RZ, 0xfc, !PT ;  /* 0x00000080191f7812 */ /* 0x000fe200078efcff */
[----:B------:R-:W-:Y:S01]  /*0cc0*/  @!P0 FMUL R36, R36, 0.10000000149011611938 ;  /* 0x3dcccccd24248820 */ /* 0x000fe20000400000 */
[----:B------:R-:W-:Y:S01]  /*0cd0*/  FADD R5, R23, R5 ;  /* 0x0000000517057221 */ /* 0x000fe20000000000 */
[----:B------:R-:W-:Y:S01]  /*0ce0*/  LOP3.LUT R33, R25, 0xc0, RZ, 0xfc, !PT ;  /* 0x000000c019217812 */ /* 0x000fe200078efcff */
[----:B------:R-:W-:Y:S01]  /*0cf0*/  @!P3 FMUL R22, R22, 0.10000000149011611938 ;  /* 0x3dcccccd1616b820 */ /* 0x000fe20000400000 */
[----:B------:R-:W-:Y:S01]  /*0d00*/  FSETP.GT.AND P0, PT, R21, RZ, PT ;  /* 0x000000ff1500720b */ /* 0x000fe20003f04000 */
[----:B------:R-:W-:Y:S01]  /*0d10*/  @!P2 FMUL R35, R35, 0.10000000149011611938 ;  /* 0x3dcccccd2323a820 */ /* 0x000fe20000400000 */
[----:B------:R-:W-:Y:S01]  /*0d20*/  LEA.HI R23, R25, UR4, RZ, 0x1e ;  /* 0x0000000419177c11 */ /* 0x000fe2000f8ff0ff */
[----:B------:R-:W-:Y:S01]  /*0d30*/  @!P1 FMUL R37, R37, 0.10000000149011611938 ;  /* 0x3dcccccd25259820 */ /* 0x000fe20000400000 */
[----:B------:R-:W-:-:S02]  /*0d40*/  FSETP.GT.AND P3, PT, R29, RZ, PT ;  /* 0x000000ff1d00720b */ /* 0x000fc40003f64000 */
[----:B------:R-:W-:Y:S02]  /*0d50*/  LEA.HI R25, R31, UR4, RZ, 0x1e ;  /* 0x000000041f197c11 */ /* 0x000fe4000f8ff0ff */
[----:B------:R-:W-:Y:S02]  /*0d60*/  FSETP.GT.AND P2, PT, R32, RZ, PT ;  /* 0x000000ff2000720b */ /* 0x000fe40003f44000 */
[----:B------:R-:W-:Y:S02]  /*0d70*/  FSETP.GT.AND P1, PT, R34, RZ, PT ;  /* 0x000000ff2200720b */ /* 0x000fe40003f24000 */
[----:B------:R-:W-:Y:S02]  /*0d80*/  LEA.HI R33, R33, UR4, RZ, 0x1e ;  /* 0x0000000421217c11 */ /* 0x000fe4000f8ff0ff */
[C---:B------:R-:W-:Y:S01]  /*0d90*/  LEA R23, R30.reuse, R23, 0x2 ;  /* 0x000000171e177211 */ /* 0x040fe200078e10ff */
[C---:B------:R-:W-:Y:S01]  /*0da0*/  IMAD R25, R30.reuse, 0x4, R25 ;  /* 0x000000041e197824 */ /* 0x040fe200078e0219 */
[----:B------:R-:W-:Y:S01]  /*0db0*/  LEA R30, R30, R33, 0x2 ;  /* 0x000000211e1e7211 */ /* 0x000fe200078e10ff */
[----:B------:R-:W-:Y:S01]  /*0dc0*/  FADD R15, R28, R15 ;  /* 0x0000000f1c0f7221 */ /* 0x000fe20000000000 */
[----:B------:R-:W-:Y:S01]  /*0dd0*/  @!P4 FMUL R20, R20, 0.10000000149011611938 ;  /* 0x3dcccccd1414c820 */ /* 0x000fe20000400000 */
[----:B------:R-:W-:Y:S01]  /*0de0*/  STS [R23], R12 ;  /* 0x0000000c17007388 */ /* 0x000fe20000000800 */
[----:B------:R-:W-:Y:S01]  /*0df0*/  FADD R7, R36, R7 ;  /* 0x0000000724077221 */ /* 0x000fe20000000000 */
[----:B------:R-:W-:-:S02]  /*0e00*/  @!P0 FMUL R21, R21, 0.10000000149011611938 ;  /* 0x3dcccccd15158820 */ /* 0x000fc40000400000 */
[----:B------:R-:W-:Y:S01]  /*0e10*/  STS [R24+0x100], R13 ;  /* 0x0001000d18007388 */ /* 0x000fe20000000800 */
[----:B------:R-:W-:-:S03]  /*0e20*/  @!P3 FMUL R29, R29, 0.10000000149011611938 ;  /* 0x3dcccccd1d1db820 */ /* 0x000fc60000400000 */
[----:B------:R-:W-:Y:S01]  /*0e30*/  STS [R25+0x200], R14 ;  /* 0x0002000e19007388 */ /* 0x000fe20000000800 */
[----:B------:R-:W-:-:S03]  /*0e40*/  @!P2 FMUL R32, R32, 0.10000000149011611938 ;  /* 0x3dcccccd2020a820 */ /* 0x000fc60000400000 */
[----:B------:R-:W-:Y:S01]  /*0e50*/  STS [R30+0x300], R15 ;  /* 0x0003000f1e007388 */ /* 0x000fe20000000800 */
[----:B------:R-:W-:-:S03]  /*0e60*/  @!P1 FMUL R34, R34, 0.10000000149011611938 ;  /* 0x3dcccccd22229820 */ /* 0x000fc60000400000 */
[----:B------:R-:W-:Y:S04]  /*0e70*/  STS [R23+0x40], R4 ;  /* 0x0000400417007388 */ /* 0x000fe80000000800 */
[----:B------:R0:W-:Y:S04]  /*0e80*/  STS [R24+0x140], R5 ;  /* 0x0001400518007388 */ /* 0x0001e80000000800 */
[----:B------:R1:W-:Y:S04]  /*0e90*/  STS [R25+0x240], R6 ;  /* 0x0002400619007388 */ /* 0x0003e80000000800 */
[----:B------:R4:W-:Y:S01]  /*0ea0*/  STS [R30+0x340], R7 ;  /* 0x000340071e007388 */ /* 0x0009e20000000800 */
[----:B0-----:R-:W-:-:S02]  /*0eb0*/  SHF.L.U32 R5, R3, 0x2, RZ ;  /* 0x0000000203057819 */ /* 0x001fc400000006ff */
[----:B------:R-:W-:-:S04]  /*0ec0*/  LOP3.LUT R3, R3, 0xf0, RZ, 0xc0, !PT ;  /* 0x000000f003037812 */ /* 0x000fc800078ec0ff */
[----:B------:R-:W-:Y:S02]  /*0ed0*/  IADD3 R3, R3, UR4, RZ ;  /* 0x0000000403037c10 */ /* 0x000fe4000fffe0ff */
[----:B------:R-:W-:-:S04]  /*0ee0*/  LOP3.LUT R27, R27, 0x3c, R2, 0xf8, !PT ;  /* 0x0000003c1b1b7812 */ /* 0x000fc800078ef802 */
[----:B------:R-:W-:Y:S01]  /*0ef0*/  ISETP.GE.AND P0, PT, R27, 0x100, PT ;  /* 0x000001001b00780c */ /* 0x000fe20003f06270 */
[----:B--2---:R-:W-:Y:S01]  /*0f00*/  FADD R8, R20, R8 ;  /* 0x0000000814087221 */ /* 0x004fe20000000000 */
[----:B------:R-:W-:Y:S01]  /*0f10*/  FADD R9, R22, R9 ;  /* 0x0000000916097221 */ /* 0x000fe20000000000 */
[----:B------:R-:W-:Y:S01]  /*0f20*/  FADD R10, R35, R10 ;  /* 0x0000000a230a7221 */ /* 0x000fe20000000000 */
[----:B------:R-:W-:Y:S02]  /*0f30*/  FADD R11, R37, R11 ;  /* 0x0000000b250b7221 */ /* 0x000fe40000000000 */
[----:B------:R-:W-:Y:S04]  /*0f40*/  STS [R23+0x80], R8 ;  /* 0x0000800817007388 */ /* 0x000fe80000000800 */
[----:B------:R0:W-:Y:S04]  /*0f50*/  STS [R24+0x180], R9 ;  /* 0x0001800918007388 */ /* 0x0001e80000000800 */
[----:B------:R-:W-:Y:S01]  /*0f60*/  STS [R25+0x280], R10 ;  /* 0x0002800a19007388 */ /* 0x000fe20000000800 */
[----:B---3--:R-:W-:Y:S01]  /*0f70*/  FADD R4, R21, R16 ;  /* 0x0000001015047221 */ /* 0x008fe20000000000 */
[----:B------:R-:W-:Y:S01]  /*0f80*/  FADD R17, R29, R17 ;  /* 0x000000111d117221 */ /* 0x000fe20000000000 */
[----:B------:R-:W-:Y:S01]  /*0f90*/  FADD R32, R32, R18 ;  /* 0x0000001220207221 */ /* 0x000fe20000000000 */
[----:B------:R-:W-:Y:S01]  /*0fa0*/  FADD R19, R34, R19 ;  /* 0x0000001322137221 */ /* 0x000fe20000000000 */
[----:B------:R-:W-:Y:S01]  /*0fb0*/  STS [R30+0x380], R11 ;  /* 0x0003800b1e007388 */ /* 0x000fe20000000800 */
[----:B------:R-:W-:-:S03]  /*0fc0*/  LOP3.LUT R16, R5, 0x3fc, RZ, 0xc0, !PT ;  /* 0x000003fc05107812 */ /* 0x000fc600078ec0ff */
[----:B------:R2:W-:Y:S04]  /*0fd0*/  STS [R23+0xc0], R4 ;  /* 0x0000c00417007388 */ /* 0x0005e80000000800 */
[----:B------:R3:W-:Y:S01]  /*0fe0*/  STS [R24+0x1c0], R17 ;  /* 0x0001c01118007388 */ /* 0x0007e20000000800 */
[----:B------:R-:W-:-:S03]  /*0ff0*/  LOP3.LUT R5, R16, 0x400, RZ, 0xfc, !PT ;  /* 0x0000040010057812 */ /* 0x000fc600078efcff */
[----:B------:R-:W-:Y:S04]  /*1000*/  STS [R25+0x2c0], R32 ;  /* 0x0002c02019007388 */ /* 0x000fe80000000800 */
[----:B------:R5:W-:Y:S01]  /*1010*/  STS [R30+0x3c0], R19 ;  /* 0x0003c0131e007388 */ /* 0x000be20000000800 */
[----:B-1----:R-:W-:Y:S02]  /*1020*/  LOP3.LUT R6, R16, 0x800, RZ, 0xfc, !PT ;  /* 0x0000080010067812 */ /* 0x002fe400078efcff */
[----:B------:R-:W-:Y:S02]  /*1030*/  SHF.R.U32.HI R5, RZ, 0x2, R5 ;  /* 0x00000002ff057819 */ /* 0x000fe40000011605 */
[----:B------:R-:W-:Y:S02]  /*1040*/  SHF.R.U32.HI R6, RZ, 0x2, R6 ;  /* 0x00000002ff067819 */ /* 0x000fe40000011606 */
[----:B------:R-:W-:-:S02]  /*1050*/  LOP3.LUT R5, R5, 0x1f0, RZ, 0xc0, !PT ;  /* 0x000001f005057812 */ /* 0x000fc400078ec0ff */
[----:B------:R-:W-:-:S03]  /*1060*/  LOP3.LUT R6, R6, 0x2f0, RZ, 0xc0, !PT ;  /* 0x000002f006067812 */ /* 0x000fc600078ec0ff */
[----:B----4-:R-:W-:Y:S01]  /*1070*/  VIADD R7, R5, UR4 ;  /* 0x0000000405077c36 */ /* 0x010fe20008000000 */
[----:B0-----:R-:W-:Y:S02]  /*1080*/  IADD3 R9, R6, UR4, RZ ;  /* 0x0000000406097c10 */ /* 0x001fe4000fffe0ff */
[C---:B------:R-:W-:Y:S02]  /*1090*/  LEA R5, R16.reuse, R3, 0x2 ;  /* 0x0000000310057211 */ /* 0x040fe400078e10ff */
[C---:B------:R-:W-:Y:S01]  /*10a0*/  LEA R8, R16.reuse, R7, 0x2 ;  /* 0x0000000710087211 */ /* 0x040fe200078e10ff */
[----:B------:R-:W-:Y:S01]  /*10b0*/  BAR.SYNC.DEFER_BLOCKING 0x0 ;  /* 0x0000000000007b1d */ /* 0x000fe20000010000 */
[----:B------:R-:W-:Y:S01]  /*10c0*/  IMAD R12, R16, 0x4, R9 ;  /* 0x00000004100c7824 */ /* 0x000fe200078e0209 */
[----:B------:R-:W-:-:S06]  /*10d0*/  SHF.R.S32.HI R18, RZ, 0x1f, R27 ;  /* 0x0000001fff127819 */ /* 0x000fcc000001141b */
[----:B------:R-:W0:Y:S01]  /*10e0*/  LDC.64 R2, c[0x0][0x240] ;  /* 0x00009000ff027b82 */ /* 0x000e220000000a00 */
[----:B------:R-:W-:Y:S02]  /*10f0*/  SHF.R.S32.HI R20, RZ, 0x1f, R27 ;  /* 0x0000001fff147819 */ /* 0x000fe4000001141b */
[-C--:B------:R-:W-:Y:S01]  /*1100*/  LEA.HI R18, R18, R27.reuse, RZ, 0x6 ;  /* 0x0000001b12127211 */ /* 0x080fe200078f30ff */
[----:B------:R-:W1:Y:S04]  /*1110*/  LDS.128 R4, [R5] ;  /* 0x0000000005047984 */ /* 0x000e680000000c00 */
[----:B------:R-:W4:Y:S04]  /*1120*/  LDS.128 R8, [R8+0x1000] ;  /* 0x0010000008087984 */ /* 0x000f280000000c00 */
[----:B------:R-:W1:Y:S01]  /*1130*/  LDS.128 R12, [R12+0x2000] ;  /* 0x002000000c0c7984 */ /* 0x000e620000000c00 */
[----:B------:R-:W-:-:S02]  /*1140*/  LEA.HI R20, R20, R27, RZ, 0x6 ;  /* 0x0000001b14147211 */ /* 0x000fc400078f30ff */
[----:B------:R-:W-:Y:S02]  /*1150*/  SHF.L.U32 R18, R18, 0x8, RZ ;  /* 0x0000000812127819 */ /* 0x000fe400000006ff */
[----:B------:R-:W-:Y:S02]  /*1160*/  LOP3.LUT R22, R20, 0xffffffc0, RZ, 0xc0, !PT ;  /* 0xffffffc014167812 */ /* 0x000fe400078ec0ff */
[----:B------:R-:W-:Y:S02]  /*1170*/  LOP3.LUT R18, R18, 0xffffc000, RZ, 0xc0, !PT ;  /* 0xffffc00012127812 */ /* 0x000fe400078ec0ff */
[----:B------:R-:W-:Y:S02]  /*1180*/  LOP3.LUT R20, R16, 0xc00, RZ, 0xfc, !PT ;  /* 0x00000c0010147812 */ /* 0x000fe400078efcff */
[----:B--2---:R-:W-:Y:S02]  /*1190*/  LOP3.LUT R23, R0, R26, RZ, 0xfc, !PT ;  /* 0x0000001a00177212 */ /* 0x004fe400078efcff */
[----:B------:R-:W-:-:S02]  /*11a0*/  LOP3.LUT R21, R0, 0x10, R26, 0xfe, !PT ;  /* 0x0000001000157812 */ /* 0x000fc400078efe1a */
[----:B---3--:R-:W-:Y:S02]  /*11b0*/  LOP3.LUT R17, R0, 0x30, R26, 0xfe, !PT ;  /* 0x0000003000117812 */ /* 0x008fe400078efe1a */
[----:B-----5:R-:W-:Y:S02]  /*11c0*/  LOP3.LUT R19, R0, 0x20, R26, 0xfe, !PT ;  /* 0x0000002000137812 */ /* 0x020fe400078efe1a */
[----:B------:R-:W-:Y:S02]  /*11d0*/  IADD3 R0, R18, R27, -R22 ;  /* 0x0000001b12007210 */ /* 0x000fe40007ffe816 */
[----:B------:R-:W-:Y:S02]  /*11e0*/  SHF.R.U32.HI R20, RZ, 0x2, R20 ;  /* 0x00000002ff147819 */ /* 0x000fe40000011614 */
[----:B------:R-:W-:Y:S02]  /*11f0*/  ISETP.LT.AND P3, PT, R23, 0x100, !P0 ;  /* 0x000001001700780c */ /* 0x000fe40004761270 */
[----:B------:R-:W-:-:S02]  /*1200*/  ISETP.LT.AND P2, PT, R21, 0x100, !P0 ;  /* 0x000001001500780c */ /* 0x000fc40004741270 */
[----:B------:R-:W-:Y:S02]  /*1210*/  ISETP.LT.AND P1, PT, R19, 0x100, !P0 ;  /* 0x000001001300780c */ /* 0x000fe40004721270 */
[-C--:B------:R-:W-:Y:S02]  /*1220*/  LEA R23, R23, R0.reuse, 0x6 ;  /* 0x0000000017177211 */ /* 0x080fe400078e30ff */
[----:B------:R-:W-:Y:S02]  /*1230*/  ISETP.LT.AND P0, PT, R17, 0x100, !P0 ;  /* 0x000001001100780c */ /* 0x000fe40004701270 */
[----:B------:R-:W-:Y:S02]  /*1240*/  LOP3.LUT R20, R20, 0x3f0, RZ, 0xc0, !PT ;  /* 0x000003f014147812 */ /* 0x000fe400078ec0ff */
[----:B------:R-:W-:Y:S01]  /*1250*/  LEA R21, R21, R0, 0x6 ;  /* 0x0000000015157211 */ /* 0x000fe200078e30ff */
[----:B------:R-:W-:Y:S01]  /*1260*/  IMAD R25, R19, 0x40, R0 ;  /* 0x0000004013197824 */ /* 0x000fe200078e0200 */
[----:B------:R-:W-:Y:S01]  /*1270*/  IADD3 R27, R20, UR4, RZ ;  /* 0x00000004141b7c10 */ /* 0x000fe2000fffe0ff */
[----:B0-----:R-:W-:-:S04]  /*1280*/  IMAD.WIDE R18, R23, 0x4, R2 ;  /* 0x0000000417127825 */ /* 0x001fc800078e0202 */
[--C-:B------:R-:W-:Y:S01]  /*1290*/  IMAD.WIDE R20, R21, 0x4, R2.reuse ;  /* 0x0000000415147825 */ /* 0x100fe200078e0202 */
[----:B-1----:R0:W-:Y:S03]  /*12a0*/  @P3 STG.E.128 desc[UR6][R18.64], R4 ;  /* 0x0000000412003986 */ /* 0x0021e6000c101d06 */
[----:B------:R-:W-:Y:S01]  /*12b0*/  IMAD.WIDE R22, R25, 0x4, R2 ;  /* 0x0000000419167825 */ /* 0x000fe200078e0202 */
[----:B----4-:R0:W-:Y:S01]  /*12c0*/  @P2 STG.E.128 desc[UR6][R20.64], R8 ;  /* 0x0000000814002986 */ /* 0x0101e2000c101d06 */
[----:B------:R-:W-:-:S03]  /*12d0*/  LEA R27, R16, R27, 0x2 ;  /* 0x0000001b101b7211 */ /* 0x000fc600078e10ff */
[----:B------:R0:W-:Y:S02]  /*12e0*/  @P1 STG.E.128 desc[UR6][R22.64], R12 ;  /* 0x0000000c16001986 */ /* 0x0001e4000c101d06 */
[----:B0-----:R-:W-:Y:S05]  /*12f0*/  @!P0 EXIT ;  /* 0x000000000000894d */ /* 0x001fea0003800000 */
[----:B------:R-:W0:Y:S01]  /*1300*/  LDS.128 R24, [R27+0x3000] ;  /* 0x003000001b187984 */ /* 0x000e220000000c00 */
[----:B------:R-:W-:-:S05]  /*1310*/  LEA R17, R17, R0, 0x6 ;  /* 0x0000000011117211 */ /* 0x000fca00078e30ff */
[----:B------:R-:W-:-:S05]  /*1320*/  IMAD.WIDE R2, R17, 0x4, R2 ;  /* 0x0000000411027825 */ /* 0x000fca00078e0202 */
[----:B0-----:R-:W-:Y:S01]  /*1330*/  STG.E.128 desc[UR6][R2.64], R24 ;  /* 0x0000001802007986 */ /* 0x001fe2000c101d06 */
[----:B------:R-:W-:Y:S05]  /*1340*/  EXIT ;  /* 0x000000000000794d */ /* 0x000fea0003800000 */
.L_x_0:
[----:B------:R-:W-:-:S00]  /*1350*/  BRA `(.L_x_0) ;  /* 0xfffffffc00fc7947 */ /* 0x000fc0000383ffff */
[----:B------:R-:W-:-:S00]  /*1360*/  NOP ;  /* 0x0000000000007918 */ /* 0x000fc00000000000 */
        /* <DEDUP_REMOVED lines=9> */
.L_x_1:


//--------------------- .nv.global.init           --------------------------
	.section	.nv.global.init,"aw",@progbits
.nv.global.init:
	.type		_$_str,@object
	.size		_$_str,(_$_str_$_2 - _$_str)
_$_str:
        /*0000*/ 	.byte	0x5f, 0x5f, 0x43, 0x55, 0x44, 0x41, 0x5f, 0x46, 0x54, 0x5a, 0x00
	.type		_$_str_$_2,@object
	.size		_$_str_$_2,(.L_1 - _$_str_$_2)
_$_str_$_2:
        /*000b*/ 	.byte	0x5f, 0x5f, 0x43, 0x55, 0x44, 0x41, 0x5f, 0x50, 0x52, 0x45, 0x43, 0x5f, 0x53, 0x51, 0x52, 0x54
        /*001b*/ 	.byte	0x00
.L_1:


//--------------------- .nv.shared.triton_poi_fused__native_batch_norm_legit_no_training_add_leaky_relu_17 --------------------------
	.section	.nv.shared.triton_poi_fused__native_batch_norm_legit_no_training_add_leaky_relu_17,"aw",@nobits
	.sectionflags	@""
	.align	16
	.zero		1024


//--------------------- .nv.constant0.triton_poi_fused__native_batch_norm_legit_no_training_add_leaky_relu_17 --------------------------
	.section	.nv.constant0.triton_poi_fused__native_batch_norm_legit_no_training_add_leaky_relu_17,"a",@progbits
	.sectionflags	@""
	.align	4
.nv.constant0.triton_poi_fused__native_batch_norm_legit_no_training_add_leaky_relu_17:
	.zero		592
